//
// Generated by NVIDIA NVVM Compiler
//
// Compiler Build ID: CL-36424714
// Cuda compilation tools, release 13.0, V13.0.88
// Based on NVVM 20.0.0
//

.version 9.0
.target sm_100
.address_size 64

	// .globl	_Z7kconvolPfS_i

.visible .entry _Z7kconvolPfS_i(
	.param .u64 .ptr .align 1 _Z7kconvolPfS_i_param_0,
	.param .u64 .ptr .align 1 _Z7kconvolPfS_i_param_1,
	.param .u32 _Z7kconvolPfS_i_param_2
)
{
	.reg .pred 	%p<11>;
	.reg .b32 	%r<12>;
	.reg .b32 	%f<12>;
	.reg .b64 	%rd<15>;

	ld.param.u64 	%rd3, [_Z7kconvolPfS_i_param_0];
	ld.param.u64 	%rd4, [_Z7kconvolPfS_i_param_1];
	ld.param.u32 	%r4, [_Z7kconvolPfS_i_param_2];
	cvta.to.global.u64 	%rd1, %rd4;
	cvta.to.global.u64 	%rd2, %rd3;
	mov.u32 	%r5, %ntid.x;
	mov.u32 	%r6, %ctaid.x;
	mov.u32 	%r7, %tid.x;
	mad.lo.s32 	%r1, %r5, %r6, %r7;
	div.s32 	%r2, %r1, %r4;
	mul.lo.s32 	%r8, %r2, %r4;
	sub.s32 	%r3, %r1, %r8;
	max.s32 	%r9, %r2, %r3;
	setp.ge.s32 	%p1, %r9, %r4;
	@%p1 bra 	$L__BB0_4;
	setp.eq.s32 	%p2, %r3, 0;
	setp.eq.s32 	%p3, %r2, 0;
	or.pred  	%p4, %p3, %p2;
	add.s32 	%r10, %r4, -1;
	setp.eq.s32 	%p5, %r3, %r10;
	setp.eq.s32 	%p6, %r2, %r10;
	or.pred  	%p7, %p6, %p5;
	or.pred  	%p9, %p4, %p7;
	not.pred 	%p10, %p9;
	@%p10 bra 	$L__BB0_3;
	mul.wide.s32 	%rd12, %r1, 4;
	add.s64 	%rd13, %rd2, %rd12;
	ld.global.f32 	%f11, [%rd13];
	add.s64 	%rd14, %rd1, %rd12;
	st.global.f32 	[%rd14], %f11;
	bra.uni 	$L__BB0_4;
$L__BB0_3:
	sub.s32 	%r11, %r1, %r4;
	mul.wide.s32 	%rd5, %r11, 4;
	add.s64 	%rd6, %rd2, %rd5;
	ld.global.f32 	%f1, [%rd6];
	mul.wide.s32 	%rd7, %r4, 4;
	add.s64 	%rd8, %rd6, %rd7;
	ld.global.f32 	%f2, [%rd8+-4];
	add.f32 	%f3, %f1, %f2;
	ld.global.f32 	%f4, [%rd8];
	add.f32 	%f5, %f3, %f4;
	ld.global.f32 	%f6, [%rd8+4];
	add.f32 	%f7, %f5, %f6;
	add.s64 	%rd9, %rd8, %rd7;
	ld.global.f32 	%f8, [%rd9];
	add.f32 	%f9, %f7, %f8;
	mul.f32 	%f10, %f9, 0f3E4CCCCD;
	mul.wide.s32 	%rd10, %r1, 4;
	add.s64 	%rd11, %rd1, %rd10;
	st.global.f32 	[%rd11], %f10;
$L__BB0_4:
	ret;

}


// ===== COMPILED SASS (sm_100) =====

	.target	sm_100

	.elftype	@"ET_EXEC"


//--------------------- .note.nv.tkinfo           --------------------------
	.section	.note.nv.tkinfo,"",@"SHT_NOTE"
	.sectionflags	@"SHF_NOTE_NV_TKINFO"
	.tkinfo
        /*0018*/ 	.word	0x00000002
        /*0030*/ 	.string	""
        /*0030*/ 	.string	"ptxas"
        /*0030*/ 	.string	"Cuda compilation tools, release 13.0, V13.0.88"
        /*0030*/ 	.string	"Build cuda_13.0.r13.0/compiler.36424714_0"
        /*0030*/ 	.string	"-arch sm_100 -m 64 "



//--------------------- .note.nv.cuinfo           --------------------------
	.section	.note.nv.cuinfo,"",@"SHT_NOTE"
	.sectionflags	@"SHF_NOTE_NV_CUINFO"
        /*0018*/ 	.short	0x0002
        /*001a*/ 	.short	0x0064
        /*001c*/ 	.short	0x0082
	.zero		2


//--------------------- .nv.info                  --------------------------
	.section	.nv.info,"",@"SHT_CUDA_INFO"
	.align	4


	//----- nvinfo : EIATTR_REGCOUNT
	.align		4
        /*0000*/ 	.byte	0x04, 0x2f
        /*0002*/ 	.short	(.L_1 - .L_0)
	.align		4
.L_0:
        /*0004*/ 	.word	index@(_Z7kconvolPfS_i)
        /*0008*/ 	.word	0x00000010


	//----- nvinfo : EIATTR_FRAME_SIZE
	.align		4
.L_1:
        /*000c*/ 	.byte	0x04, 0x11
        /*000e*/ 	.short	(.L_3 - .L_2)
	.align		4
.L_2:
        /*0010*/ 	.word	index@(_Z7kconvolPfS_i)
        /*0014*/ 	.word	0x00000000


	//----- nvinfo : EIATTR_MIN_STACK_SIZE
	.align		4
.L_3:
        /*0018*/ 	.byte	0x04, 0x12
        /*001a*/ 	.short	(.L_5 - .L_4)
	.align		4
.L_4:
        /*001c*/ 	.word	index@(_Z7kconvolPfS_i)
        /*0020*/ 	.word	0x00000000
.L_5:


//--------------------- .nv.compat                --------------------------
	.section	.nv.compat,"",@"SHT_CUDA_COMPAT_INFO"
	.align	4
        /*0000*/ 	.byte	0x02, 0x09, 0x00, 0x00, 0x02, 0x02, 0x01, 0x00, 0x02, 0x05, 0x05, 0x00, 0x03, 0x07, 0x01, 0x01
        /*0010*/ 	.byte	0x02, 0x03, 0x00, 0x00, 0x02, 0x06, 0x01, 0x00, 0x04, 0x0b, 0x08, 0x00, 0x09, 0x00, 0x00, 0x00
        /*0020*/ 	.byte	0x00, 0x00, 0x00, 0x00


//--------------------- .nv.info._Z7kconvolPfS_i  --------------------------
	.section	.nv.info._Z7kconvolPfS_i,"",@"SHT_CUDA_INFO"
	.sectionflags	@""
	.align	4


	//----- nvinfo : EIATTR_CUDA_API_VERSION
	.align		4
        /*0000*/ 	.byte	0x04, 0x37
        /*0002*/ 	.short	(.L_7 - .L_6)
.L_6:
        /*0004*/ 	.word	0x00000082


	//----- nvinfo : EIATTR_KPARAM_INFO
	.align		4
.L_7:
        /*0008*/ 	.byte	0x04, 0x17
        /*000a*/ 	.short	(.L_9 - .L_8)
.L_8:
        /*000c*/ 	.word	0x00000000
        /*0010*/ 	.short	0x0002
        /*0012*/ 	.short	0x0010
        /*0014*/ 	.byte	0x00, 0xf0, 0x11, 0x00


	//----- nvinfo : EIATTR_KPARAM_INFO
	.align		4
.L_9:
        /*0018*/ 	.byte	0x04, 0x17
        /*001a*/ 	.short	(.L_11 - .L_10)
.L_10:
        /*001c*/ 	.word	0x00000000
        /*0020*/ 	.short	0x0001
        /*0022*/ 	.short	0x0008
        /*0024*/ 	.byte	0x00, 0xf5, 0x21, 0x00


	//----- nvinfo : EIATTR_KPARAM_INFO
	.align		4
.L_11:
        /*0028*/ 	.byte	0x04, 0x17
        /*002a*/ 	.short	(.L_13 - .L_12)
.L_12:
        /*002c*/ 	.word	0x00000000
        /*0030*/ 	.short	0x0000
        /*0032*/ 	.short	0x0000
        /*0034*/ 	.byte	0x00, 0xf5, 0x21, 0x00


	//----- nvinfo : EIATTR_SPARSE_MMA_MASK
	.align		4
.L_13:
        /*0038*/ 	.byte	0x03, 0x50
        /*003a*/ 	.short	0x0000


	//----- nvinfo : EIATTR_MAXREG_COUNT
	.align		4
        /*003c*/ 	.byte	0x03, 0x1b
        /*003e*/ 	.short	0x00ff


	//----- nvinfo : EIATTR_MERCURY_ISA_VERSION
	.align		4
        /*0040*/ 	.byte	0x03, 0x5f
        /*0042*/ 	.short	0x0101


	//----- nvinfo : EIATTR_VRC_CTA_INIT_COUNT
	.align		4
        /*0044*/ 	.byte	0x02, 0x4a
	.zero		1
	.zero		1


	//----- nvinfo : EIATTR_EXIT_INSTR_OFFSETS
	.align		4
        /*0048*/ 	.byte	0x04, 0x1c
        /*004a*/ 	.short	(.L_15 - .L_14)


	//   ....[0]....
.L_14:
        /*004c*/ 	.word	0x00000210


	//   ....[1]....
        /*0050*/ 	.word	0x00000300


	//   ....[2]....
        /*0054*/ 	.word	0x00000430


	//----- nvinfo : EIATTR_CRS_STACK_SIZE
	.align		4
.L_15:
        /*0058*/ 	.byte	0x04, 0x1e
        /*005a*/ 	.short	(.L_17 - .L_16)
.L_16:
        /*005c*/ 	.word	0x00000000


	//----- nvinfo : EIATTR_CBANK_PARAM_SIZE
	.align		4
.L_17:
        /*0060*/ 	.byte	0x03, 0x19
        /*0062*/ 	.short	0x0014


	//----- nvinfo : EIATTR_PARAM_CBANK
	.align		4
        /*0064*/ 	.byte	0x04, 0x0a
        /*0066*/ 	.short	(.L_19 - .L_18)
	.align		4
.L_18:
        /*0068*/ 	.word	index@(.nv.constant0._Z7kconvolPfS_i)
        /*006c*/ 	.short	0x0380
        /*006e*/ 	.short	0x0014


	//----- nvinfo : EIATTR_SW_WAR
	.align		4
.L_19:
        /*0070*/ 	.byte	0x04, 0x36
        /*0072*/ 	.short	(.L_21 - .L_20)
.L_20:
        /*0074*/ 	.word	0x00000008
.L_21:


//--------------------- .nv.callgraph             --------------------------
	.section	.nv.callgraph,"",@"SHT_CUDA_CALLGRAPH"
	.align	4
	.sectionentsize	8
	.align		4
        /*0000*/ 	.word	0x00000000
	.align		4
        /*0004*/ 	.word	0xffffffff
	.align		4
        /*0008*/ 	.word	0x00000000
	.align		4
        /*000c*/ 	.word	0xfffffffe
	.align		4
        /*0010*/ 	.word	0x00000000
	.align		4
        /*0014*/ 	.word	0xfffffffd
	.align		4
        /*0018*/ 	.word	0x00000000
	.align		4
        /*001c*/ 	.word	0xfffffffc


//--------------------- .text._Z7kconvolPfS_i     --------------------------
	.section	.text._Z7kconvolPfS_i,"ax",@progbits
	.align	128
        .global         _Z7kconvolPfS_i
        .type           _Z7kconvolPfS_i,@function
        .size           _Z7kconvolPfS_i,(.L_x_2 - _Z7kconvolPfS_i)
        .other          _Z7kconvolPfS_i,@"STO_CUDA_ENTRY STV_DEFAULT"
_Z7kconvolPfS_i:
.text._Z7kconvolPfS_i:
[----:B------:R-:W-:Y:S08]  /*0000*/  LDC R1, c[0x0][0x37c] ;  /* 0x0000df00ff017b82 */ /* 0x000ff00000000800 */
[----:B------:R-:W0:Y:S01]  /*0010*/  LDC R3, c[0x0][0x390] ;  /* 0x0000e400ff037b82 */ /* 0x000e220000000800 */
[----:B------:R-:W1:Y:S01]  /*0020*/  S2R R0, SR_CTAID.X ;  /* 0x0000000000007919 */ /* 0x000e620000002500 */
[----:B------:R-:W1:Y:S01]  /*0030*/  LDCU UR4, c[0x0][0x360] ;  /* 0x00006c00ff0477ac */ /* 0x000e620008000800 */
[----:B------:R-:W1:Y:S01]  /*0040*/  S2R R7, SR_TID.X ;  /* 0x0000000000077919 */ /* 0x000e620000002100 */
[----:B0-----:R-:W-:-:S04]  /*0050*/  IABS R9, R3 ;  /* 0x0000000300097213 */ /* 0x001fc80000000000 */
[----:B------:R-:W0:Y:S01]  /*0060*/  I2F.RP R2, R9 ;  /* 0x0000000900027306 */ /* 0x000e220000209400 */
[----:B-1----:R-:W-:-:S07]  /*0070*/  IMAD R0, R0, UR4, R7 ;  /* 0x0000000400007c24 */ /* 0x002fce000f8e0207 */
[----:B0-----:R-:W0:Y:S02]  /*0080*/  MUFU.RCP R2, R2 ;  /* 0x0000000200027308 */ /* 0x001e240000001000 */
[----:B0-----:R-:W-:Y:S02]  /*0090*/  IADD3 R4, PT, PT, R2, 0xffffffe, RZ ;  /* 0x0ffffffe02047810 */ /* 0x001fe40007ffe0ff */
[----:B------:R-:W-:-:S04]  /*00a0*/  IABS R2, R0 ;  /* 0x0000000000027213 */ /* 0x000fc80000000000 */
[----:B------:R0:W1:Y:S02]  /*00b0*/  F2I.FTZ.U32.TRUNC.NTZ R5, R4 ;  /* 0x0000000400057305 */ /* 0x000064000021f000 */
[----:B0-----:R-:W-:Y:S02]  /*00c0*/  HFMA2 R4, -RZ, RZ, 0, 0 ;  /* 0x00000000ff047431 */ /* 0x001fe400000001ff */
[----:B-1----:R-:W-:-:S04]  /*00d0*/  IMAD.MOV R6, RZ, RZ, -R5 ;  /* 0x000000ffff067224 */ /* 0x002fc800078e0a05 */
[----:B------:R-:W-:-:S04]  /*00e0*/  IMAD R7, R6, R9, RZ ;  /* 0x0000000906077224 */ /* 0x000fc800078e02ff */
[----:B------:R-:W-:-:S06]  /*00f0*/  IMAD.HI.U32 R5, R5, R7, R4 ;  /* 0x0000000705057227 */ /* 0x000fcc00078e0004 */
[----:B------:R-:W-:-:S04]  /*0100*/  IMAD.HI.U32 R5, R5, R2, RZ ;  /* 0x0000000205057227 */ /* 0x000fc800078e00ff */
[----:B------:R-:W-:-:S04]  /*0110*/  IMAD.MOV R4, RZ, RZ, -R5 ;  /* 0x000000ffff047224 */ /* 0x000fc800078e0a05 */
[----:B------:R-:W-:-:S05]  /*0120*/  IMAD R2, R9, R4, R2 ;  /* 0x0000000409027224 */ /* 0x000fca00078e0202 */
[----:B------:R-:W-:-:S13]  /*0130*/  ISETP.GT.U32.AND P2, PT, R9, R2, PT ;  /* 0x000000020900720c */ /* 0x000fda0003f44070 */
[-C--:B------:R-:W-:Y:S01]  /*0140*/  @!P2 IADD3 R2, PT, PT, R2, -R9.reuse, RZ ;  /* 0x800000090202a210 */ /* 0x080fe20007ffe0ff */
[----:B------:R-:W-:Y:S01]  /*0150*/  @!P2 VIADD R5, R5, 0x1 ;  /* 0x000000010505a836 */ /* 0x000fe20000000000 */
[----:B------:R-:W-:Y:S02]  /*0160*/  ISETP.NE.AND P2, PT, R3, RZ, PT ;  /* 0x000000ff0300720c */ /* 0x000fe40003f45270 */
[----:B------:R-:W-:Y:S02]  /*0170*/  ISETP.GE.U32.AND P0, PT, R2, R9, PT ;  /* 0x000000090200720c */ /* 0x000fe40003f06070 */
[----:B------:R-:W-:-:S04]  /*0180*/  LOP3.LUT R2, R0, R3, RZ, 0x3c, !PT ;  /* 0x0000000300027212 */ /* 0x000fc800078e3cff */
[----:B------:R-:W-:-:S07]  /*0190*/  ISETP.GE.AND P1, PT, R2, RZ, PT ;  /* 0x000000ff0200720c */ /* 0x000fce0003f26270 */
[----:B------:R-:W-:-:S06]  /*01a0*/  @P0 IADD3 R5, PT, PT, R5, 0x1, RZ ;  /* 0x0000000105050810 */ /* 0x000fcc0007ffe0ff */
[----:B------:R-:W-:Y:S02]  /*01b0*/  @!P1 IADD3 R5, PT, PT, -R5, RZ, RZ ;  /* 0x000000ff05059210 */ /* 0x000fe40007ffe1ff */
[----:B------:R-:W-:-:S05]  /*01c0*/  @!P2 LOP3.LUT R5, RZ, R3, RZ, 0x33, !PT ;  /* 0x00000003ff05a212 */ /* 0x000fca00078e33ff */
[----:B------:R-:W-:-:S04]  /*01d0*/  IMAD.MOV R2, RZ, RZ, -R5 ;  /* 0x000000ffff027224 */ /* 0x000fc800078e0a05 */
[----:B------:R-:W-:-:S05]  /*01e0*/  IMAD R4, R3, R2, R0 ;  /* 0x0000000203047224 */ /* 0x000fca00078e0200 */
[----:B------:R-:W-:-:S04]  /*01f0*/  VIMNMX R2, PT, PT, R5, R4, !PT ;  /* 0x0000000405027248 */ /* 0x000fc80007fe0100 */
[----:B------:R-:W-:-:S13]  /*0200*/  ISETP.GE.AND P0, PT, R2, R3, PT ;  /* 0x000000030200720c */ /* 0x000fda0003f06270 */
[----:B------:R-:W-:Y:S05]  /*0210*/  @P0 EXIT ;  /* 0x000000000000094d */ /* 0x000fea0003800000 */
[----:B------:R-:W-:Y:S01]  /*0220*/  IADD3 R2, PT, PT, R3, -0x1, RZ ;  /* 0xffffffff03027810 */ /* 0x000fe20007ffe0ff */
[----:B------:R-:W0:Y:S01]  /*0230*/  LDCU.64 UR4, c[0x0][0x358] ;  /* 0x00006b00ff0477ac */ /* 0x000e220008000a00 */
[C---:B------:R-:W-:Y:S02]  /*0240*/  ISETP.NE.AND P0, PT, R4.reuse, RZ, PT ;  /* 0x000000ff0400720c */ /* 0x040fe40003f05270 */
[-C--:B------:R-:W-:Y:S02]  /*0250*/  ISETP.NE.AND P1, PT, R4, R2.reuse, PT ;  /* 0x000000020400720c */ /* 0x080fe40003f25270 */
[C---:B------:R-:W-:Y:S02]  /*0260*/  ISETP.EQ.OR P0, PT, R5.reuse, RZ, !P0 ;  /* 0x000000ff0500720c */ /* 0x040fe40004702670 */
[----:B------:R-:W-:-:S04]  /*0270*/  ISETP.EQ.OR P1, PT, R5, R2, !P1 ;  /* 0x000000020500720c */ /* 0x000fc80004f22670 */
[----:B------:R-:W-:-:S13]  /*0280*/  PLOP3.LUT P0, PT, P0, P1, PT, 0xf8, 0x8f ;  /* 0x00000000008f781c */ /* 0x000fda0000703f70 */
[----:B0-----:R-:W-:Y:S05]  /*0290*/  @!P0 BRA `(.L_x_0) ;  /* 0x00000000001c8947 */ /* 0x001fea0003800000 */
[----:B------:R-:W0:Y:S08]  /*02a0*/  LDC.64 R2, c[0x0][0x380] ;  /* 0x0000e000ff027b82 */ /* 0x000e300000000a00 */
[----:B------:R-:W1:Y:S01]  /*02b0*/  LDC.64 R4, c[0x0][0x388] ;  /* 0x0000e200ff047b82 */ /* 0x000e620000000a00 */
[----:B0-----:R-:W-:-:S06]  /*02c0*/  IMAD.WIDE R2, R0, 0x4, R2 ;  /* 0x0000000400027825 */ /* 0x001fcc00078e0202 */
[----:B------:R-:W2:Y:S01]  /*02d0*/  LDG.E R3, desc[UR4][R2.64] ;  /* 0x0000000402037981 */ /* 0x000ea2000c1e1900 */
[----:B-1----:R-:W-:-:S05]  /*02e0*/  IMAD.WIDE R4, R0, 0x4, R4 ;  /* 0x0000000400047825 */ /* 0x002fca00078e0204 */
[----:B--2---:R-:W-:Y:S01]  /*02f0*/  STG.E desc[UR4][R4.64], R3 ;  /* 0x0000000304007986 */ /* 0x004fe2000c101904 */
[----:B------:R-:W-:Y:S05]  /*0300*/  EXIT ;  /* 0x000000000000794d */ /* 0x000fea0003800000 */
.L_x_0:
[----:B------:R-:W0:Y:S01]  /*0310*/  LDC.64 R4, c[0x0][0x380] ;  /* 0x0000e000ff047b82 */ /* 0x000e220000000a00 */
[----:B------:R-:W-:-:S07]  /*0320*/  IADD3 R7, PT, PT, R0, -R3, RZ ;  /* 0x8000000300077210 */ /* 0x000fce0007ffe0ff */
[----:B------:R-:W1:Y:S01]  /*0330*/  LDC.64 R8, c[0x0][0x388] ;  /* 0x0000e200ff087b82 */ /* 0x000e620000000a00 */
[----:B0-----:R-:W-:-:S04]  /*0340*/  IMAD.WIDE R4, R7, 0x4, R4 ;  /* 0x0000000407047825 */ /* 0x001fc800078e0204 */
[C---:B------:R-:W-:Y:S02]  /*0350*/  IMAD.WIDE R6, R3.reuse, 0x4, R4 ;  /* 0x0000000403067825 */ /* 0x040fe400078e0204 */
[----:B------:R-:W2:Y:S04]  /*0360*/  LDG.E R4, desc[UR4][R4.64] ;  /* 0x0000000404047981 */ /* 0x000ea8000c1e1900 */
[----:B------:R-:W2:Y:S01]  /*0370*/  LDG.E R11, desc[UR4][R6.64+-0x4] ;  /* 0xfffffc04060b7981 */ /* 0x000ea2000c1e1900 */
[----:B------:R-:W-:-:S03]  /*0380*/  IMAD.WIDE R2, R3, 0x4, R6 ;  /* 0x0000000403027825 */ /* 0x000fc600078e0206 */
[----:B------:R-:W3:Y:S04]  /*0390*/  LDG.E R10, desc[UR4][R6.64] ;  /* 0x00000004060a7981 */ /* 0x000ee8000c1e1900 */
[----:B------:R-:W4:Y:S04]  /*03a0*/  LDG.E R13, desc[UR4][R6.64+0x4] ;  /* 0x00000404060d7981 */ /* 0x000f28000c1e1900 */
[----:B------:R-:W5:Y:S01]  /*03b0*/  LDG.E R3, desc[UR4][R2.64] ;  /* 0x0000000402037981 */ /* 0x000f62000c1e1900 */
[----:B-1----:R-:W-:-:S04]  /*03c0*/  IMAD.WIDE R8, R0, 0x4, R8 ;  /* 0x0000000400087825 */ /* 0x002fc800078e0208 */
[----:B--2---:R-:W-:-:S04]  /*03d0*/  FADD R11, R4, R11 ;  /* 0x0000000b040b7221 */ /* 0x004fc80000000000 */
[----:B---3--:R-:W-:-:S04]  /*03e0*/  FADD R10, R11, R10 ;  /* 0x0000000a0b0a7221 */ /* 0x008fc80000000000 */
[----:B----4-:R-:W-:-:S04]  /*03f0*/  FADD R10, R10, R13 ;  /* 0x0000000d0a0a7221 */ /* 0x010fc80000000000 */
[----:B-----5:R-:W-:-:S04]  /*0400*/  FADD R10, R10, R3 ;  /* 0x000000030a0a7221 */ /* 0x020fc80000000000 */
[----:B------:R-:W-:-:S05]  /*0410*/  FMUL R5, R10, 0.20000000298023223877 ;  /* 0x3e4ccccd0a057820 */ /* 0x000fca0000400000 */
[----:B------:R-:W-:Y:S01]  /*0420*/  STG.E desc[UR4][R8.64], R5 ;  /* 0x0000000508007986 */ /* 0x000fe2000c101904 */
[----:B------:R-:W-:Y:S05]  /*0430*/  EXIT ;  /* 0x000000000000794d */ /* 0x000fea0003800000 */
.L_x_1:
[----:B------:R-:W-:-:S00]  /*0440*/  BRA `(.L_x_1) ;  /* 0xfffffffc00fc7947 */ /* 0x000fc0000383ffff */
[----:B------:R-:W-:-:S00]  /*0450*/  NOP ;  /* 0x0000000000007918 */ /* 0x000fc00000000000 */
        /* <DEDUP_REMOVED lines=10> */
.L_x_2:


//--------------------- .nv.shared.reserved.0     --------------------------
	.section	.nv.shared.reserved.0,"aw",@nobits
	.weak		__nv_reservedSMEM_offset_0_alias
	.size		__nv_reservedSMEM_offset_0_alias, 0, 64
	.other		__nv_reservedSMEM_offset_0_alias,@"STO_CUDA_RESERVED_SHARED STV_DEFAULT"
__nv_reservedSMEM_offset_0_alias:
	.zero		0
	.zero		64


//--------------------- .nv.constant0._Z7kconvolPfS_i --------------------------
	.section	.nv.constant0._Z7kconvolPfS_i,"a",@progbits
	.sectionflags	@""
	.align	4
.nv.constant0._Z7kconvolPfS_i:
	.zero		916


//--------------------- SYMBOLS --------------------------

	.type		.nv.reservedSmem.offset0,@object
	.size		.nv.reservedSmem.offset0,0x4
